	.headerflags	@"EF_CUDA_TEXMODE_UNIFIED EF_CUDA_64BIT_ADDRESS EF_CUDA_ACCELERATORS EF_CUDA_SM90 EF_CUDA_VIRTUAL_SM(EF_CUDA_SM90)"
	.elftype	@"ET_EXEC"


//--------------------- .nv.info                  --------------------------
	.section	.nv.info,"",@"SHT_CUDA_INFO"
	.align	4


	//----- nvinfo : EIATTR_REGCOUNT
	.align		4
        /*0000*/ 	.byte	0x04, 0x2f
        /*0002*/ 	.short	(.L_3 - .L_2)
	.align		4
.L_2:
        /*0004*/ 	.word	index@(triton_poi_fused__native_batch_norm_legit_no_training_add_13)
        /*0008*/ 	.word	0x00000014


	//----- nvinfo : EIATTR_MIN_STACK_SIZE
	.align		4
.L_3:
        /*000c*/ 	.byte	0x04, 0x12
        /*000e*/ 	.short	(.L_5 - .L_4)
	.align		4
.L_4:
        /*0010*/ 	.word	index@(triton_poi_fused__native_batch_norm_legit_no_training_add_13)
        /*0014*/ 	.word	0x00000000


	//----- nvinfo : EIATTR_FRAME_SIZE
	.align		4
.L_5:
        /*0018*/ 	.byte	0x04, 0x11
        /*001a*/ 	.short	(.L_7 - .L_6)
	.align		4
.L_6:
        /*001c*/ 	.word	index@(triton_poi_fused__native_batch_norm_legit_no_training_add_13)
        /*0020*/ 	.word	0x00000000


	//----- nvinfo : EIATTR_MIN_STACK_SIZE
	.align		4
.L_7:
        /*0024*/ 	.byte	0x04, 0x12
        /*0026*/ 	.short	(.L_9 - .L_8)
	.align		4
.L_8:
        /*0028*/ 	.word	index@(triton_poi_fused__native_batch_norm_legit_no_training_add_13)
        /*002c*/ 	.word	0x00000000
.L_9:


//--------------------- .nv.info.triton_poi_fused__native_batch_norm_legit_no_training_add_13 --------------------------
	.section	.nv.info.triton_poi_fused__native_batch_norm_legit_no_training_add_13,"",@"SHT_CUDA_INFO"
	.sectionflags	@""
	.align	4


	//----- nvinfo : EIATTR_CUDA_API_VERSION
	.align		4
        /*0000*/ 	.byte	0x04, 0x37
        /*0002*/ 	.short	(.L_11 - .L_10)
.L_10:
        /*0004*/ 	.word	0x0000007c


	//----- nvinfo : EIATTR_KPARAM_INFO
	.align		4
.L_11:
        /*0008*/ 	.byte	0x04, 0x17
        /*000a*/ 	.short	(.L_13 - .L_12)
.L_12:
        /*000c*/ 	.word	0x00000000
        /*0010*/ 	.short	0x0007
        /*0012*/ 	.short	0x0038
        /*0014*/ 	.byte	0x00, 0xf0, 0x11, 0x00


	//----- nvinfo : EIATTR_KPARAM_INFO
	.align		4
.L_13:
        /*0018*/ 	.byte	0x04, 0x17
        /*001a*/ 	.short	(.L_15 - .L_14)
.L_14:
        /*001c*/ 	.word	0x00000000
        /*0020*/ 	.short	0x0006
        /*0022*/ 	.short	0x0030
        /*0024*/ 	.byte	0x00, 0xf4, 0x21, 0x00


	//----- nvinfo : EIATTR_KPARAM_INFO
	.align		4
.L_15:
        /*0028*/ 	.byte	0x04, 0x17
        /*002a*/ 	.short	(.L_17 - .L_16)
.L_16:
        /*002c*/ 	.word	0x00000000
        /*0030*/ 	.short	0x0005
        /*0032*/ 	.short	0x0028
        /*0034*/ 	.byte	0x00, 0xf4, 0x21, 0x00


	//----- nvinfo : EIATTR_KPARAM_INFO
	.align		4
.L_17:
        /*0038*/ 	.byte	0x04, 0x17
        /*003a*/ 	.short	(.L_19 - .L_18)
.L_18:
        /*003c*/ 	.word	0x00000000
        /*0040*/ 	.short	0x0004
        /*0042*/ 	.short	0x0020
        /*0044*/ 	.byte	0x00, 0xf4, 0x21, 0x00


	//----- nvinfo : EIATTR_KPARAM_INFO
	.align		4
.L_19:
        /*0048*/ 	.byte	0x04, 0x17
        /*004a*/ 	.short	(.L_21 - .L_20)
.L_20:
        /*004c*/ 	.word	0x00000000
        /*0050*/ 	.short	0x0003
        /*0052*/ 	.short	0x0018
        /*0054*/ 	.byte	0x00, 0xf4, 0x21, 0x00


	//----- nvinfo : EIATTR_KPARAM_INFO
	.align		4
.L_21:
        /*0058*/ 	.byte	0x04, 0x17
        /*005a*/ 	.short	(.L_23 - .L_22)
.L_22:
        /*005c*/ 	.word	0x00000000
        /*0060*/ 	.short	0x0002
        /*0062*/ 	.short	0x0010
        /*0064*/ 	.byte	0x00, 0xf4, 0x21, 0x00


	//----- nvinfo : EIATTR_KPARAM_INFO
	.align		4
.L_23:
        /*0068*/ 	.byte	0x04, 0x17
        /*006a*/ 	.short	(.L_25 - .L_24)
.L_24:
        /*006c*/ 	.word	0x00000000
        /*0070*/ 	.short	0x0001
        /*0072*/ 	.short	0x0008
        /*0074*/ 	.byte	0x00, 0xf4, 0x21, 0x00


	//----- nvinfo : EIATTR_KPARAM_INFO
	.align		4
.L_25:
        /*0078*/ 	.byte	0x04, 0x17
        /*007a*/ 	.short	(.L_27 - .L_26)
.L_26:
        /*007c*/ 	.word	0x00000000
        /*0080*/ 	.short	0x0000
        /*0082*/ 	.short	0x0000
        /*0084*/ 	.byte	0x00, 0xf4, 0x21, 0x00


	//----- nvinfo : EIATTR_SPARSE_MMA_MASK
	.align		4
.L_27:
        /*0088*/ 	.byte	0x03, 0x50
        /*008a*/ 	.short	0x0000


	//----- nvinfo : EIATTR_MAXREG_COUNT
	.align		4
        /*008c*/ 	.byte	0x03, 0x1b
        /*008e*/ 	.short	0x00ff


	//----- nvinfo : EIATTR_EXIT_INSTR_OFFSETS
	.align		4
        /*0090*/ 	.byte	0x04, 0x1c
        /*0092*/ 	.short	(.L_29 - .L_28)


	//   ....[0]....
.L_28:
        /*0094*/ 	.word	0x000003e0


	//----- nvinfo : EIATTR_REQNTID
	.align		4
.L_29:
        /*0098*/ 	.byte	0x04, 0x10
        /*009a*/ 	.short	(.L_31 - .L_30)
.L_30:
        /*009c*/ 	.word	0x00000100
        /*00a0*/ 	.word	0x00000001
        /*00a4*/ 	.word	0x00000001


	//----- nvinfo : EIATTR_CBANK_PARAM_SIZE
	.align		4
.L_31:
        /*00a8*/ 	.byte	0x03, 0x19
        /*00aa*/ 	.short	0x003c


	//----- nvinfo : EIATTR_PARAM_CBANK
	.align		4
        /*00ac*/ 	.byte	0x04, 0x0a
        /*00ae*/ 	.short	(.L_33 - .L_32)
	.align		4
.L_32:
        /*00b0*/ 	.word	index@(.nv.constant0.triton_poi_fused__native_batch_norm_legit_no_training_add_13)
        /*00b4*/ 	.short	0x0210
        /*00b6*/ 	.short	0x003c


	//----- nvinfo : EIATTR_SW_WAR
	.align		4
.L_33:
        /*00b8*/ 	.byte	0x04, 0x36
        /*00ba*/ 	.short	(.L_35 - .L_34)
.L_34:
        /*00bc*/ 	.word	0x00000008
.L_35:


//--------------------- .nv.callgraph             --------------------------
	.section	.nv.callgraph,"",@"SHT_CUDA_CALLGRAPH"
	.align	4
	.sectionentsize	8
	.align		4
        /*0000*/ 	.word	0x00000000
	.align		4
        /*0004*/ 	.word	0xffffffff
	.align		4
        /*0008*/ 	.word	0x00000000
	.align		4
        /*000c*/ 	.word	0xfffffffe
	.align		4
        /*0010*/ 	.word	0x00000000
	.align		4
        /*0014*/ 	.word	0xfffffffd
	.align		4
        /*0018*/ 	.word	0x00000000
	.align		4
        /*001c*/ 	.word	0xfffffffc


//--------------------- .nv.constant4             --------------------------
	.section	.nv.constant4,"a",@progbits
	.align	8
	.align		8
.nv.constant4:
        /*0000*/ 	.dword	_$_str
	.align		8
        /*0008*/ 	.dword	_$_str_$_2


//--------------------- .text.triton_poi_fused__native_batch_norm_legit_no_training_add_13 --------------------------
	.section	.text.triton_poi_fused__native_batch_norm_legit_no_training_add_13,"ax",@progbits
	.align	128
        .global         triton_poi_fused__native_batch_norm_legit_no_training_add_13
        .type           triton_poi_fused__native_batch_norm_legit_no_training_add_13,@function
        .size           triton_poi_fused__native_batch_norm_legit_no_training_add_13,(.L_x_1 - triton_poi_fused__native_batch_norm_legit_no_training_add_13)
        .other          triton_poi_fused__native_batch_norm_legit_no_training_add_13,@"STO_CUDA_ENTRY STV_DEFAULT"
triton_poi_fused__native_batch_norm_legit_no_training_add_13:
.text.triton_poi_fused__native_batch_norm_legit_no_training_add_13:
[----:B------:R-:W-:Y:S01]  /*0000*/  LDC R1, c[0x0][0x28] ;  /* 0x00000a00ff017b82 */ /* 0x000fe20000000800 */
[----:B------:R-:W1:Y:S07]  /*0010*/  S2R R0, SR_TID.X ;  /* 0x0000000000007919 */ /* 0x000e6e0000002100 */
[----:B------:R-:W2:Y:S01]  /*0020*/  LDC.64 R2, c[0x0][0x228] ;  /* 0x00008a00ff027b82 */ /* 0x000ea20000000a00 */
[----:B------:R-:W-:Y:S01]  /*0030*/  ULDC.64 UR4, c[0x0][0x208] ;  /* 0x0000820000047ab9 */ /* 0x000fe20000000a00 */
[----:B------:R-:W3:Y:S06]  /*0040*/  S2R R7, SR_CTAID.X ;  /* 0x0000000000077919 */ /* 0x000eec0000002500 */
[----:B------:R-:W4:Y:S08]  /*0050*/  LDC.64 R8, c[0x0][0x230] ;  /* 0x00008c00ff087b82 */ /* 0x000f300000000a00 */
[----:B------:R-:W5:Y:S08]  /*0060*/  LDC.64 R12, c[0x0][0x238] ;  /* 0x00008e00ff0c7b82 */ /* 0x000f700000000a00 */
[----:B------:R-:W4:Y:S01]  /*0070*/  LDC.64 R10, c[0x0][0x210] ;  /* 0x00008400ff0a7b82 */ /* 0x000f220000000a00 */
[----:B-1----:R-:W-:-:S02]  /*0080*/  SHF.L.U32 R0, R0, 0x1, RZ ;  /* 0x0000000100007819 */ /* 0x002fc400000006ff */
[----:B---3--:R-:W-:Y:S02]  /*0090*/  SHF.R.S32.HI R5, RZ, 0x16, R7 ;  /* 0x00000016ff057819 */ /* 0x008fe40000011407 */
[----:B------:R-:W-:Y:S02]  /*00a0*/  LOP3.LUT R0, R0, 0x1fe, RZ, 0xc0, !PT ;  /* 0x000001fe00007812 */ /* 0x000fe400078ec0ff */
[----:B------:R-:W-:Y:S02]  /*00b0*/  SGXT R5, R5, 0x1 ;  /* 0x000000010505781a */ /* 0x000fe40000000200 */
[----:B------:R-:W-:Y:S02]  /*00c0*/  LEA R0, R7, R0, 0x9 ;  /* 0x0000000007007211 */ /* 0x000fe400078e48ff */
[----:B------:R-:W1:Y:S02]  /*00d0*/  LDC.64 R6, c[0x0][0x220] ;  /* 0x00008800ff067b82 */ /* 0x000e640000000a00 */
[----:B------:R-:W-:-:S04]  /*00e0*/  LEA.HI R5, R5, R0, RZ, 0x5 ;  /* 0x0000000005057211 */ /* 0x000fc800078f28ff */
[----:B------:R-:W-:-:S04]  /*00f0*/  LOP3.LUT R5, R5, 0xffffffe0, RZ, 0xc0, !PT ;  /* 0xffffffe005057812 */ /* 0x000fc800078ec0ff */
[----:B------:R-:W-:Y:S02]  /*0100*/  IADD3 R15, R0, -R5, RZ ;  /* 0x80000005000f7210 */ /* 0x000fe40007ffe0ff */
[----:B------:R-:W3:Y:S03]  /*0110*/  LDC.64 R4, c[0x0][0x218] ;  /* 0x00008600ff047b82 */ /* 0x000ee60000000a00 */
[----:B--2---:R-:W-:-:S06]  /*0120*/  IMAD.WIDE R2, R15, 0x4, R2 ;  /* 0x000000040f027825 */ /* 0x004fcc00078e0202 */
[----:B------:R-:W2:Y:S01]  /*0130*/  LDG.E.EL.64 R2, desc[UR4][R2.64] ;  /* 0x0000000402027981 */ /* 0x000ea2000c2e1b00 */
[----:B-1----:R-:W-:-:S04]  /*0140*/  IMAD.WIDE R6, R15, 0x4, R6 ;  /* 0x000000040f067825 */ /* 0x002fc800078e0206 */
[C---:B----4-:R-:W-:Y:S02]  /*0150*/  IMAD.WIDE R8, R15.reuse, 0x4, R8 ;  /* 0x000000040f087825 */ /* 0x050fe400078e0208 */
[----:B------:R-:W4:Y:S02]  /*0160*/  LDG.E.EL.64 R6, desc[UR4][R6.64] ;  /* 0x0000000406067981 */ /* 0x000f24000c2e1b00 */
[----:B-----5:R-:W-:Y:S02]  /*0170*/  IMAD.WIDE R12, R15, 0x4, R12 ;  /* 0x000000040f0c7825 */ /* 0x020fe400078e020c */
[----:B------:R-:W5:Y:S02]  /*0180*/  LDG.E.EL.64 R8, desc[UR4][R8.64] ;  /* 0x0000000408087981 */ /* 0x000f64000c2e1b00 */
[C---:B---3--:R-:W-:Y:S02]  /*0190*/  IMAD.WIDE R4, R0.reuse, 0x4, R4 ;  /* 0x0000000400047825 */ /* 0x048fe400078e0204 */
[----:B------:R-:W5:Y:S04]  /*01a0*/  LDG.E.EL.64 R12, desc[UR4][R12.64] ;  /* 0x000000040c0c7981 */ /* 0x000f68000c2e1b00 */
[----:B------:R-:W4:Y:S01]  /*01b0*/  LDG.E.64 R4, desc[UR4][R4.64] ;  /* 0x0000000404047981 */ /* 0x000f22000c1e1b00 */
[----:B0-----:R-:W-:-:S06]  /*01c0*/  IMAD.WIDE R10, R0, 0x4, R10 ;  /* 0x00000004000a7825 */ /* 0x001fcc00078e020a */
[----:B------:R-:W3:Y:S01]  /*01d0*/  LDG.E.64 R10, desc[UR4][R10.64] ;  /* 0x000000040a0a7981 */ /* 0x000ee2000c1e1b00 */
[----:B------:R-:W-:Y:S01]  /*01e0*/  HFMA2.MMA R16, -RZ, RZ, 1.625, 0 ;  /* 0x3e800000ff107435 */ /* 0x000fe200000001ff */
[----:B--2---:R-:W-:Y:S01]  /*01f0*/  FADD R2, R2, 9.9999997473787516356e-06 ;  /* 0x3727c5ac02027421 */ /* 0x004fe20000000000 */
[----:B------:R-:W-:-:S03]  /*0200*/  FADD R3, R3, 9.9999997473787516356e-06 ;  /* 0x3727c5ac03037421 */ /* 0x000fc60000000000 */
[----:B------:R-:W0:Y:S08]  /*0210*/  MUFU.SQRT R14, R2 ;  /* 0x00000002000e7308 */ /* 0x000e300000002000 */
[----:B------:R1:W2:Y:S01]  /*0220*/  MUFU.SQRT R15, R3 ;  /* 0x00000003000f7308 */ /* 0x0002a20000002000 */
[C---:B0-----:R-:W-:Y:S02]  /*0230*/  FSETP.GT.AND P0, PT, R14.reuse, 8.50705917302346158658e+37, PT ;  /* 0x7e8000000e00780b */ /* 0x041fe40003f04000 */
[----:B------:R-:W-:Y:S01]  /*0240*/  FSETP.GEU.AND P2, PT, R14, 1.175494350822287508e-38, PT ;  /* 0x008000000e00780b */ /* 0x000fe20003f4e000 */
[----:B-1----:R-:W0:Y:S01]  /*0250*/  LDC.64 R2, c[0x0][0x240] ;  /* 0x00009000ff027b82 */ /* 0x002e220000000a00 */
[----:B--2---:R-:W-:-:S02]  /*0260*/  FSETP.GT.AND P1, PT, R15, 8.50705917302346158658e+37, PT ;  /* 0x7e8000000f00780b */ /* 0x004fc40003f24000 */
[----:B------:R-:W-:-:S07]  /*0270*/  FSETP.GEU.AND P3, PT, R15, 1.175494350822287508e-38, PT ;  /* 0x008000000f00780b */ /* 0x000fce0003f6e000 */
[----:B------:R-:W-:-:S04]  /*0280*/  @P0 FMUL R14, R14, 0.25 ;  /* 0x3e8000000e0e0820 */ /* 0x000fc80000400000 */
[----:B------:R-:W-:Y:S01]  /*0290*/  @!P2 FMUL R14, R14, 16777216 ;  /* 0x4b8000000e0ea820 */ /* 0x000fe20000400000 */
[----:B------:R-:W-:-:S04]  /*02a0*/  @P1 FMUL R15, R15, 0.25 ;  /* 0x3e8000000f0f1820 */ /* 0x000fc80000400000 */
[----:B------:R-:W-:Y:S01]  /*02b0*/  @!P3 FMUL R15, R15, 16777216 ;  /* 0x4b8000000f0fb820 */ /* 0x000fe20000400000 */
[----:B------:R-:W1:Y:S01]  /*02c0*/  MUFU.RCP R14, R14 ;  /* 0x0000000e000e7308 */ /* 0x000e620000001000 */
[----:B------:R-:W-:-:S07]  /*02d0*/  FSEL R17, R16, 1, P0 ;  /* 0x3f80000010117808 */ /* 0x000fce0000000000 */
[----:B------:R-:W2:Y:S01]  /*02e0*/  MUFU.RCP R15, R15 ;  /* 0x0000000f000f7308 */ /* 0x000ea20000001000 */
[----:B------:R-:W-:Y:S01]  /*02f0*/  FSEL R16, R16, 1, P1 ;  /* 0x3f80000010107808 */ /* 0x000fe20000800000 */
[----:B------:R-:W-:-:S04]  /*0300*/  @!P2 FMUL R17, R17, 16777216 ;  /* 0x4b8000001111a820 */ /* 0x000fc80000400000 */
[----:B------:R-:W-:Y:S01]  /*0310*/  @!P3 FMUL R16, R16, 16777216 ;  /* 0x4b8000001010b820 */ /* 0x000fe20000400000 */
[----:B----4-:R-:W-:Y:S01]  /*0320*/  FADD R5, R5, -R7 ;  /* 0x8000000705057221 */ /* 0x010fe20000000000 */
[----:B------:R-:W-:Y:S01]  /*0330*/  FADD R4, R4, -R6 ;  /* 0x8000000604047221 */ /* 0x000fe20000000000 */
[----:B-1----:R-:W-:Y:S01]  /*0340*/  FMUL R17, R14, R17 ;  /* 0x000000110e117220 */ /* 0x002fe20000400000 */
[----:B--2---:R-:W-:-:S03]  /*0350*/  FMUL R16, R15, R16 ;  /* 0x000000100f107220 */ /* 0x004fc60000400000 */
[----:B------:R-:W-:Y:S01]  /*0360*/  FMUL R17, R4, R17 ;  /* 0x0000001104117220 */ /* 0x000fe20000400000 */
[----:B------:R-:W-:-:S03]  /*0370*/  FMUL R16, R5, R16 ;  /* 0x0000001005107220 */ /* 0x000fc60000400000 */
[----:B-----5:R-:W-:Y:S01]  /*0380*/  FFMA R17, R8, R17, R12 ;  /* 0x0000001108117223 */ /* 0x020fe2000000000c */
[----:B------:R-:W-:Y:S01]  /*0390*/  FFMA R16, R9, R16, R13 ;  /* 0x0000001009107223 */ /* 0x000fe2000000000d */
[----:B0-----:R-:W-:-:S04]  /*03a0*/  IMAD.WIDE R2, R0, 0x4, R2 ;  /* 0x0000000400027825 */ /* 0x001fc800078e0202 */
[----:B---3--:R-:W-:Y:S01]  /*03b0*/  FADD R10, R10, R17 ;  /* 0x000000110a0a7221 */ /* 0x008fe20000000000 */
[----:B------:R-:W-:-:S05]  /*03c0*/  FADD R11, R11, R16 ;  /* 0x000000100b0b7221 */ /* 0x000fca0000000000 */
[----:B------:R-:W-:Y:S01]  /*03d0*/  STG.E.64 desc[UR4][R2.64], R10 ;  /* 0x0000000a02007986 */ /* 0x000fe2000c101b04 */
[----:B------:R-:W-:Y:S05]  /*03e0*/  EXIT ;  /* 0x000000000000794d */ /* 0x000fea0003800000 */
.L_x_0:
[----:B------:R-:W-:-:S00]  /*03f0*/  BRA `(.L_x_0) ;  /* 0xfffffffc00fc7947 */ /* 0x000fc0000383ffff */
[----:B------:R-:W-:-:S00]  /*0400*/  NOP ;  /* 0x0000000000007918 */ /* 0x000fc00000000000 */
[----:B------:R-:W-:-:S00]  /*0410*/  NOP ;  /* 0x0000000000007918 */ /* 0x000fc00000000000 */
[----:B------:R-:W-:-:S00]  /*0420*/  NOP ;  /* 0x0000000000007918 */ /* 0x000fc00000000000 */
[----:B------:R-:W-:-:S00]  /*0430*/  NOP ;  /* 0x0000000000007918 */ /* 0x000fc00000000000 */
[----:B------:R-:W-:-:S00]  /*0440*/  NOP ;  /* 0x0000000000007918 */ /* 0x000fc00000000000 */
[----:B------:R-:W-:-:S00]  /*0450*/  NOP ;  /* 0x0000000000007918 */ /* 0x000fc00000000000 */
[----:B------:R-:W-:-:S00]  /*0460*/  NOP ;  /* 0x0000000000007918 */ /* 0x000fc00000000000 */
[----:B------:R-:W-:-:S00]  /*0470*/  NOP ;  /* 0x0000000000007918 */ /* 0x000fc00000000000 */
.L_x_1:


//--------------------- .nv.global.init           --------------------------
	.section	.nv.global.init,"aw",@progbits
.nv.global.init:
	.type		_$_str,@object
	.size		_$_str,(_$_str_$_2 - _$_str)
_$_str:
        /*0000*/ 	.byte	0x5f, 0x5f, 0x43, 0x55, 0x44, 0x41, 0x5f, 0x46, 0x54, 0x5a, 0x00
	.type		_$_str_$_2,@object
	.size		_$_str_$_2,(.L_1 - _$_str_$_2)
_$_str_$_2:
        /*000b*/ 	.byte	0x5f, 0x5f, 0x43, 0x55, 0x44, 0x41, 0x5f, 0x50, 0x52, 0x45, 0x43, 0x5f, 0x53, 0x51, 0x52, 0x54
        /*001b*/ 	.byte	0x00
.L_1:


//--------------------- .nv.constant0.triton_poi_fused__native_batch_norm_legit_no_training_add_13 --------------------------
	.section	.nv.constant0.triton_poi_fused__native_batch_norm_legit_no_training_add_13,"a",@progbits
	.sectionflags	@""
	.align	4
.nv.constant0.triton_poi_fused__native_batch_norm_legit_no_training_add_13:
	.zero		588
